	.headerflags	@"EF_CUDA_TEXMODE_UNIFIED EF_CUDA_64BIT_ADDRESS EF_CUDA_SM89 EF_CUDA_VIRTUAL_SM(EF_CUDA_SM89)"
	.elftype	@"ET_EXEC"


//--------------------- .nv.info                  --------------------------
	.section	.nv.info,"",@"SHT_CUDA_INFO"
	.align	4


	//----- nvinfo : EIATTR_REGCOUNT
	.align		4
        /*0000*/ 	.byte	0x04, 0x2f
        /*0002*/ 	.short	(.L_2 - .L_1)
	.align		4
.L_1:
        /*0004*/ 	.word	index@(triton__0d1d2d3d4d5d6d78de)
        /*0008*/ 	.word	0x0000001a


	//----- nvinfo : EIATTR_MAX_STACK_SIZE
	.align		4
.L_2:
        /*000c*/ 	.byte	0x04, 0x23
        /*000e*/ 	.short	(.L_4 - .L_3)
	.align		4
.L_3:
        /*0010*/ 	.word	index@(triton__0d1d2d3d4d5d6d78de)
        /*0014*/ 	.word	0x00000000


	//----- nvinfo : EIATTR_MIN_STACK_SIZE
	.align		4
.L_4:
        /*0018*/ 	.byte	0x04, 0x12
        /*001a*/ 	.short	(.L_6 - .L_5)
	.align		4
.L_5:
        /*001c*/ 	.word	index@(triton__0d1d2d3d4d5d6d78de)
        /*0020*/ 	.word	0x00000000


	//----- nvinfo : EIATTR_FRAME_SIZE
	.align		4
.L_6:
        /*0024*/ 	.byte	0x04, 0x11
        /*0026*/ 	.short	(.L_8 - .L_7)
	.align		4
.L_7:
        /*0028*/ 	.word	index@(triton__0d1d2d3d4d5d6d78de)
        /*002c*/ 	.word	0x00000000
.L_8:


//--------------------- .nv.info.triton__0d1d2d3d4d5d6d78de --------------------------
	.section	.nv.info.triton__0d1d2d3d4d5d6d78de,"",@"SHT_CUDA_INFO"
	.align	4


	//----- nvinfo : EIATTR_CUDA_API_VERSION
	.align		4
        /*0000*/ 	.byte	0x04, 0x37
        /*0002*/ 	.short	(.L_10 - .L_9)
.L_9:
        /*0004*/ 	.word	0x0000007b


	//----- nvinfo : EIATTR_PARAM_CBANK
	.align		4
.L_10:
        /*0008*/ 	.byte	0x04, 0x0a
        /*000a*/ 	.short	(.L_12 - .L_11)
	.align		4
.L_11:
        /*000c*/ 	.word	index@(.nv.constant0.triton__0d1d2d3d4d5d6d78de)
        /*0010*/ 	.short	0x0160
        /*0012*/ 	.short	0x0040


	//----- nvinfo : EIATTR_CBANK_PARAM_SIZE
	.align		4
.L_12:
        /*0014*/ 	.byte	0x03, 0x19
        /*0016*/ 	.short	0x0040


	//----- nvinfo : EIATTR_KPARAM_INFO
	.align		4
        /*0018*/ 	.byte	0x04, 0x17
        /*001a*/ 	.short	(.L_14 - .L_13)
.L_13:
        /*001c*/ 	.word	0x00000000
        /*0020*/ 	.short	0x0008
        /*0022*/ 	.short	0x003c
        /*0024*/ 	.byte	0x00, 0xf0, 0x11, 0x00


	//----- nvinfo : EIATTR_KPARAM_INFO
	.align		4
.L_14:
        /*0028*/ 	.byte	0x04, 0x17
        /*002a*/ 	.short	(.L_16 - .L_15)
.L_15:
        /*002c*/ 	.word	0x00000000
        /*0030*/ 	.short	0x0007
        /*0032*/ 	.short	0x0038
        /*0034*/ 	.byte	0x00, 0xf0, 0x11, 0x00


	//----- nvinfo : EIATTR_KPARAM_INFO
	.align		4
.L_16:
        /*0038*/ 	.byte	0x04, 0x17
        /*003a*/ 	.short	(.L_18 - .L_17)
.L_17:
        /*003c*/ 	.word	0x00000000
        /*0040*/ 	.short	0x0006
        /*0042*/ 	.short	0x0030
        /*0044*/ 	.byte	0x00, 0xf0, 0x21, 0x00


	//----- nvinfo : EIATTR_KPARAM_INFO
	.align		4
.L_18:
        /*0048*/ 	.byte	0x04, 0x17
        /*004a*/ 	.short	(.L_20 - .L_19)
.L_19:
        /*004c*/ 	.word	0x00000000
        /*0050*/ 	.short	0x0005
        /*0052*/ 	.short	0x0028
        /*0054*/ 	.byte	0x00, 0xf0, 0x21, 0x00


	//----- nvinfo : EIATTR_KPARAM_INFO
	.align		4
.L_20:
        /*0058*/ 	.byte	0x04, 0x17
        /*005a*/ 	.short	(.L_22 - .L_21)
.L_21:
        /*005c*/ 	.word	0x00000000
        /*0060*/ 	.short	0x0004
        /*0062*/ 	.short	0x0020
        /*0064*/ 	.byte	0x00, 0xf0, 0x21, 0x00


	//----- nvinfo : EIATTR_KPARAM_INFO
	.align		4
.L_22:
        /*0068*/ 	.byte	0x04, 0x17
        /*006a*/ 	.short	(.L_24 - .L_23)
.L_23:
        /*006c*/ 	.word	0x00000000
        /*0070*/ 	.short	0x0003
        /*0072*/ 	.short	0x0018
        /*0074*/ 	.byte	0x00, 0xf0, 0x21, 0x00


	//----- nvinfo : EIATTR_KPARAM_INFO
	.align		4
.L_24:
        /*0078*/ 	.byte	0x04, 0x17
        /*007a*/ 	.short	(.L_26 - .L_25)
.L_25:
        /*007c*/ 	.word	0x00000000
        /*0080*/ 	.short	0x0002
        /*0082*/ 	.short	0x0010
        /*0084*/ 	.byte	0x00, 0xf0, 0x21, 0x00


	//----- nvinfo : EIATTR_KPARAM_INFO
	.align		4
.L_26:
        /*0088*/ 	.byte	0x04, 0x17
        /*008a*/ 	.short	(.L_28 - .L_27)
.L_27:
        /*008c*/ 	.word	0x00000000
        /*0090*/ 	.short	0x0001
        /*0092*/ 	.short	0x0008
        /*0094*/ 	.byte	0x00, 0xf0, 0x21, 0x00


	//----- nvinfo : EIATTR_KPARAM_INFO
	.align		4
.L_28:
        /*0098*/ 	.byte	0x04, 0x17
        /*009a*/ 	.short	(.L_30 - .L_29)
.L_29:
        /*009c*/ 	.word	0x00000000
        /*00a0*/ 	.short	0x0000
        /*00a2*/ 	.short	0x0000
        /*00a4*/ 	.byte	0x00, 0xf0, 0x21, 0x00


	//----- nvinfo : EIATTR_MAXREG_COUNT
	.align		4
.L_30:
        /*00a8*/ 	.byte	0x03, 0x1b
        /*00aa*/ 	.short	0x00ff


	//----- nvinfo : EIATTR_COOP_GROUP_MASK_REGIDS
	.align		4
        /*00ac*/ 	.byte	0x04, 0x29
        /*00ae*/ 	.short	(.L_32 - .L_31)


	//   ....[0]....
.L_31:
        /*00b0*/ 	.word	0xffffffff


	//   ....[1]....
        /*00b4*/ 	.word	0xffffffff


	//   ....[2]....
        /*00b8*/ 	.word	0xffffffff


	//   ....[3]....
        /*00bc*/ 	.word	0xffffffff


	//   ....[4]....
        /*00c0*/ 	.word	0xffffffff


	//   ....[5]....
        /*00c4*/ 	.word	0xffffffff


	//   ....[6]....
        /*00c8*/ 	.word	0xffffffff


	//   ....[7]....
        /*00cc*/ 	.word	0xffffffff


	//   ....[8]....
        /*00d0*/ 	.word	0xffffffff


	//   ....[9]....
        /*00d4*/ 	.word	0xffffffff


	//   ....[10]....
        /*00d8*/ 	.word	0xffffffff


	//   ....[11]....
        /*00dc*/ 	.word	0xffffffff


	//   ....[12]....
        /*00e0*/ 	.word	0xffffffff


	//   ....[13]....
        /*00e4*/ 	.word	0xffffffff


	//   ....[14]....
        /*00e8*/ 	.word	0xffffffff


	//   ....[15]....
        /*00ec*/ 	.word	0xffffffff


	//----- nvinfo : EIATTR_COOP_GROUP_INSTR_OFFSETS
	.align		4
.L_32:
        /*00f0*/ 	.byte	0x04, 0x28
        /*00f2*/ 	.short	(.L_34 - .L_33)


	//   ....[0]....
.L_33:
        /*00f4*/ 	.word	0x00000400


	//   ....[1]....
        /*00f8*/ 	.word	0x00000420


	//   ....[2]....
        /*00fc*/ 	.word	0x00000440


	//   ....[3]....
        /*0100*/ 	.word	0x00000480


	//   ....[4]....
        /*0104*/ 	.word	0x000004b0


	//   ....[5]....
        /*0108*/ 	.word	0x00000550


	//   ....[6]....
        /*010c*/ 	.word	0x00000570


	//   ....[7]....
        /*0110*/ 	.word	0x000005a0


	//   ....[8]....
        /*0114*/ 	.word	0x000006a0


	//   ....[9]....
        /*0118*/ 	.word	0x000006c0


	//   ....[10]....
        /*011c*/ 	.word	0x000006e0


	//   ....[11]....
        /*0120*/ 	.word	0x00000700


	//   ....[12]....
        /*0124*/ 	.word	0x00000720


	//   ....[13]....
        /*0128*/ 	.word	0x00000780


	//   ....[14]....
        /*012c*/ 	.word	0x000007a0


	//   ....[15]....
        /*0130*/ 	.word	0x000007c0


	//----- nvinfo : EIATTR_EXIT_INSTR_OFFSETS
	.align		4
.L_34:
        /*0134*/ 	.byte	0x04, 0x1c
        /*0136*/ 	.short	(.L_36 - .L_35)


	//   ....[0]....
.L_35:
        /*0138*/ 	.word	0x000009c0


	//   ....[1]....
        /*013c*/ 	.word	0x000009e0


	//----- nvinfo : EIATTR_MAX_THREADS
	.align		4
.L_36:
        /*0140*/ 	.byte	0x04, 0x05
        /*0142*/ 	.short	(.L_38 - .L_37)
.L_37:
        /*0144*/ 	.word	0x00000100
        /*0148*/ 	.word	0x00000001
        /*014c*/ 	.word	0x00000001
.L_38:


//--------------------- .nv.rel.action            --------------------------
	.section	.nv.rel.action,"",@"SHT_CUDA_RELOCINFO"
	.align	8
	.sectionentsize	8
        /*0000*/ 	.byte	0x73, 0x00, 0x00, 0x00, 0x00, 0x00, 0x00, 0x00, 0x00, 0x00, 0x00, 0x11, 0x25, 0x00, 0x05, 0x36


//--------------------- .nv.constant0.triton__0d1d2d3d4d5d6d78de --------------------------
	.section	.nv.constant0.triton__0d1d2d3d4d5d6d78de,"a",@progbits
	.align	4
.nv.constant0.triton__0d1d2d3d4d5d6d78de:
	.zero		416


//--------------------- .text.triton__0d1d2d3d4d5d6d78de --------------------------
	.section	.text.triton__0d1d2d3d4d5d6d78de,"ax",@progbits
	.sectionflags	@"SHF_BARRIERS=1"
	.sectioninfo	@"SHI_REGISTERS=26"
	.align	128
        .global         triton__0d1d2d3d4d5d6d78de
        .type           triton__0d1d2d3d4d5d6d78de,@function
        .size           triton__0d1d2d3d4d5d6d78de,(.L_x_1 - triton__0d1d2d3d4d5d6d78de)
        .other          triton__0d1d2d3d4d5d6d78de,@"STO_CUDA_ENTRY STV_DEFAULT"
triton__0d1d2d3d4d5d6d78de:
.text.triton__0d1d2d3d4d5d6d78de:
[----:B------:R-:W-:-:S02]  /*0000*/  MOV R1, c[0x0][0x28] ;  /* 0x00000a0000017a02 */ /* 0x000fc40000000f00 */
[----:B------:R-:W0:Y:S01]  /*0010*/  S2R R6, SR_TID.X ;  /* 0x0000000000067919 */ /* 0x000e220000002100 */
[----:B------:R-:W-:Y:S01]  /*0020*/  MOV R7, 0x2 ;  /* 0x0000000200077802 */ /* 0x000fe20000000f00 */
[----:B------:R-:W-:Y:S01]  /*0030*/  CS2R R20, SRZ ;  /* 0x0000000000147805 */ /* 0x000fe2000001ff00 */
[----:B------:R-:W-:Y:S01]  /*0040*/  CS2R R22, SRZ ;  /* 0x0000000000167805 */ /* 0x000fe2000001ff00 */
[----:B------:R-:W1:Y:S01]  /*0050*/  S2R R3, SR_CTAID.X ;  /* 0x0000000000037919 */ /* 0x000e620000002500 */
[----:B------:R-:W-:Y:S01]  /*0060*/  ULDC.64 UR4, c[0x0][0x118] ;  /* 0x0000460000047ab9 */ /* 0x000fe20000000a00 */
[----:B0-----:R-:W-:-:S04]  /*0070*/  SHF.L.U32 R10, R6, 0x2, RZ ;  /* 0x00000002060a7819 */ /* 0x001fc800000006ff */
[----:B------:R-:W-:-:S04]  /*0080*/  LOP3.LUT R10, R10, 0x3fc, RZ, 0xc0, !PT ;  /* 0x000003fc0a0a7812 */ /* 0x000fc800078ec0ff */
[C---:B------:R-:W-:Y:S01]  /*0090*/  ISETP.GE.U32.AND P2, PT, R10.reuse, 0x280, PT ;  /* 0x000002800a00780c */ /* 0x040fe20003f46070 */
[C---:B-1----:R-:W-:Y:S02]  /*00a0*/  IMAD R8, R3.reuse, 0x280, R10 ;  /* 0x0000028003087824 */ /* 0x042fe400078e020a */
[----:B------:R-:W-:Y:S01]  /*00b0*/  IMAD.WIDE.U32 R14, R10, R7, c[0x0][0x168] ;  /* 0x00005a000a0e7625 */ /* 0x000fe200078e0007 */
[----:B------:R-:W-:-:S03]  /*00c0*/  ISETP.LT.AND P1, PT, R3, c[0x0][0x198], !P2 ;  /* 0x0000660003007a0c */ /* 0x000fc60005721270 */
[----:B------:R-:W-:Y:S01]  /*00d0*/  IMAD.WIDE R12, R8, R7, c[0x0][0x160] ;  /* 0x00005800080c7625 */ /* 0x000fe200078e0207 */
[----:B------:R-:W-:-:S05]  /*00e0*/  CS2R R4, SRZ ;  /* 0x0000000000047805 */ /* 0x000fca000001ff00 */
[----:B------:R-:W2:Y:S04]  /*00f0*/  @!P2 LDG.E.EL.64 R22, [R14.64] ;  /* 0x000000040e16a981 */ /* 0x000ea8000c2e1b00 */
[----:B------:R-:W3:Y:S01]  /*0100*/  @P1 LDG.E.64 R20, [R12.64] ;  /* 0x000000040c141981 */ /* 0x000ee2000c1e1b00 */
[----:B------:R-:W-:Y:S01]  /*0110*/  IMAD.WIDE R16, R8, R7, c[0x0][0x170] ;  /* 0x00005c0008107625 */ /* 0x000fe200078e0207 */
[----:B------:R-:W-:-:S04]  /*0120*/  CS2R R2, SRZ ;  /* 0x0000000000027805 */ /* 0x000fc8000001ff00 */
[----:B------:R-:W4:Y:S01]  /*0130*/  @P1 LDG.E.64 R4, [R16.64] ;  /* 0x0000000410041981 */ /* 0x000f22000c1e1b00 */
[----:B------:R-:W-:-:S05]  /*0140*/  IMAD.WIDE R18, R8, R7, c[0x0][0x178] ;  /* 0x00005e0008127625 */ /* 0x000fca00078e0207 */
[----:B------:R-:W5:Y:S01]  /*0150*/  @P1 LDG.E.64 R2, [R18.64] ;  /* 0x0000000412021981 */ /* 0x000f62000c1e1b00 */
[C---:B------:R-:W-:Y:S02]  /*0160*/  LOP3.LUT P3, RZ, R6.reuse, 0x1f, RZ, 0xc0, !PT ;  /* 0x0000001f06ff7812 */ /* 0x040fe4000786c0ff */
[----:B------:R-:W-:Y:S02]  /*0170*/  ISETP.GE.AND P4, PT, R6, 0x8, PT ;  /* 0x000000080600780c */ /* 0x000fe40003f86270 */
[----:B--2---:R-:W-:Y:S02]  /*0180*/  SEL R23, R23, RZ, !P2 ;  /* 0x000000ff17177207 */ /* 0x004fe40005000000 */
[----:B------:R-:W-:Y:S02]  /*0190*/  SEL R22, R22, RZ, !P2 ;  /* 0x000000ff16167207 */ /* 0x000fe40005000000 */
[----:B---3--:R-:W-:Y:S01]  /*01a0*/  SEL R21, R21, RZ, P1 ;  /* 0x000000ff15157207 */ /* 0x008fe20000800000 */
[----:B------:R-:W-:Y:S01]  /*01b0*/  HADD2.F32 R12, -RZ, R23.H1_H1 ;  /* 0x30000017ff0c7230 */ /* 0x000fe20000004100 */
[----:B------:R-:W-:Y:S01]  /*01c0*/  SEL R20, R20, RZ, P1 ;  /* 0x000000ff14147207 */ /* 0x000fe20000800000 */
[----:B------:R-:W-:-:S02]  /*01d0*/  HADD2.F32 R14, -RZ, R22.H1_H1 ;  /* 0x30000016ff0e7230 */ /* 0x000fc40000004100 */
[----:B------:R-:W-:Y:S01]  /*01e0*/  HADD2.F32 R13, -RZ, R21.H1_H1 ;  /* 0x30000015ff0d7230 */ /* 0x000fe20000004100 */
[----:B----4-:R-:W-:Y:S01]  /*01f0*/  SEL R16, R4, RZ, P1 ;  /* 0x000000ff04107207 */ /* 0x010fe20000800000 */
[----:B------:R-:W-:Y:S02]  /*0200*/  HADD2.F32 R11, -RZ, R20.H1_H1 ;  /* 0x30000014ff0b7230 */ /* 0x000fe40000004100 */
[----:B------:R-:W-:Y:S01]  /*0210*/  HADD2.F32 R15, -RZ, R22.H0_H0 ;  /* 0x20000016ff0f7230 */ /* 0x000fe20000004100 */
[----:B------:R-:W-:Y:S01]  /*0220*/  FADD R13, R13, R12 ;  /* 0x0000000c0d0d7221 */ /* 0x000fe20000000000 */
[----:B------:R-:W-:Y:S01]  /*0230*/  HADD2.F32 R12, -RZ, R20.H0_H0 ;  /* 0x20000014ff0c7230 */ /* 0x000fe20000004100 */
[----:B------:R-:W-:Y:S01]  /*0240*/  FADD R17, R11, R14 ;  /* 0x0000000e0b117221 */ /* 0x000fe20000000000 */
[----:B------:R-:W-:Y:S01]  /*0250*/  HADD2.F32 R14, -RZ, R16.H0_H0 ;  /* 0x20000010ff0e7230 */ /* 0x000fe20000004100 */
[----:B-----5:R-:W-:Y:S01]  /*0260*/  SEL R2, R2, RZ, P1 ;  /* 0x000000ff02027207 */ /* 0x020fe20000800000 */
[----:B------:R-:W-:Y:S01]  /*0270*/  HADD2.F32 R11, -RZ, R23.H0_H0 ;  /* 0x20000017ff0b7230 */ /* 0x000fe20000004100 */
[----:B------:R-:W-:Y:S01]  /*0280*/  FADD R15, R12, R15 ;  /* 0x0000000f0c0f7221 */ /* 0x000fe20000000000 */
[----:B------:R-:W-:-:S02]  /*0290*/  HADD2.F32 R4, -RZ, R21.H0_H0 ;  /* 0x20000015ff047230 */ /* 0x000fc40000004100 */
[----:B------:R-:W-:Y:S01]  /*02a0*/  HADD2.F32 R12, -RZ, R16.H1_H1 ;  /* 0x30000010ff0c7230 */ /* 0x000fe20000004100 */
[----:B------:R-:W-:Y:S01]  /*02b0*/  SEL R16, R5, RZ, P1 ;  /* 0x000000ff05107207 */ /* 0x000fe20000800000 */
[----:B------:R-:W-:Y:S01]  /*02c0*/  FFMA R15, R14, 0.125, R15 ;  /* 0x3e0000000e0f7823 */ /* 0x000fe2000000000f */
[----:B------:R-:W-:Y:S01]  /*02d0*/  FADD R11, R4, R11 ;  /* 0x0000000b040b7221 */ /* 0x000fe20000000000 */
[----:B------:R-:W-:Y:S01]  /*02e0*/  HADD2.F32 R5, -RZ, R2.H1_H1 ;  /* 0x30000002ff057230 */ /* 0x000fe20000004100 */
[----:B------:R-:W-:Y:S01]  /*02f0*/  FFMA R14, R12, 0.125, R17 ;  /* 0x3e0000000c0e7823 */ /* 0x000fe20000000011 */
[----:B------:R-:W-:Y:S01]  /*0300*/  HADD2.F32 R4, -RZ, R16.H0_H0 ;  /* 0x20000010ff047230 */ /* 0x000fe20000004100 */
[----:B------:R-:W-:Y:S01]  /*0310*/  SEL R17, R3, RZ, P1 ;  /* 0x000000ff03117207 */ /* 0x000fe20000800000 */
[----:B------:R-:W-:Y:S02]  /*0320*/  HADD2.F32 R12, -RZ, R2.H0_H0 ;  /* 0x20000002ff0c7230 */ /* 0x000fe40000004100 */
[----:B------:R-:W-:Y:S01]  /*0330*/  HADD2.F32 R2, -RZ, R16.H1_H1 ;  /* 0x30000010ff027230 */ /* 0x000fe20000004100 */
[----:B------:R-:W-:Y:S01]  /*0340*/  FFMA R4, R4, 0.125, R11 ;  /* 0x3e00000004047823 */ /* 0x000fe2000000000b */
[--C-:B------:R-:W-:Y:S01]  /*0350*/  HADD2.F32 R3, -RZ, R17.reuse.H0_H0 ;  /* 0x20000011ff037230 */ /* 0x100fe20000004100 */
[----:B------:R-:W-:Y:S01]  /*0360*/  FADD R11, R5, R14 ;  /* 0x0000000e050b7221 */ /* 0x000fe20000000000 */
[----:B------:R-:W-:Y:S01]  /*0370*/  FADD R12, R12, R15 ;  /* 0x0000000f0c0c7221 */ /* 0x000fe20000000000 */
[----:B------:R-:W-:Y:S01]  /*0380*/  FFMA R5, R2, 0.125, R13 ;  /* 0x3e00000002057823 */ /* 0x000fe2000000000d */
[----:B------:R-:W-:Y:S01]  /*0390*/  HADD2.F32 R14, -RZ, R17.H1_H1 ;  /* 0x30000011ff0e7230 */ /* 0x000fe20000004100 */
[----:B------:R-:W-:Y:S01]  /*03a0*/  FADD R13, R3, R4 ;  /* 0x00000004030d7221 */ /* 0x000fe20000000000 */
[----:B------:R-:W-:-:S03]  /*03b0*/  FADD R2, R11, R12 ;  /* 0x0000000c0b027221 */ /* 0x000fc60000000000 */
[----:B------:R-:W-:Y:S01]  /*03c0*/  FADD R14, R14, R5 ;  /* 0x000000050e0e7221 */ /* 0x000fe20000000000 */
[----:B------:R-:W-:-:S04]  /*03d0*/  FADD R3, R13, R2 ;  /* 0x000000020d037221 */ /* 0x000fc80000000000 */
[----:B------:R-:W-:-:S05]  /*03e0*/  FADD R3, R14, R3 ;  /* 0x000000030e037221 */ /* 0x000fca0000000000 */
[----:B------:R-:W-:-:S05]  /*03f0*/  FSEL R3, R3, RZ, P1 ;  /* 0x000000ff03037208 */ /* 0x000fca0000800000 */
[----:B------:R-:W0:Y:S02]  /*0400*/  SHFL.BFLY PT, R2, R3, 0x10, 0x1f ;  /* 0x0e001f0003027f89 */ /* 0x000e2400000e0000 */
[----:B0-----:R-:W-:-:S05]  /*0410*/  FADD R4, R3, R2 ;  /* 0x0000000203047221 */ /* 0x001fca0000000000 */
[----:B------:R-:W0:Y:S02]  /*0420*/  SHFL.BFLY PT, R5, R4, 0x8, 0x1f ;  /* 0x0d001f0004057f89 */ /* 0x000e2400000e0000 */
[----:B0-----:R-:W-:-:S05]  /*0430*/  FADD R5, R4, R5 ;  /* 0x0000000504057221 */ /* 0x001fca0000000000 */
[----:B------:R-:W0:Y:S02]  /*0440*/  SHFL.BFLY PT, R2, R5, 0x4, 0x1f ;  /* 0x0c801f0005027f89 */ /* 0x000e2400000e0000 */
[----:B0-----:R-:W-:Y:S02]  /*0450*/  FADD R16, R5, R2 ;  /* 0x0000000205107221 */ /* 0x001fe40000000000 */
[----:B------:R-:W-:Y:S01]  /*0460*/  CS2R R2, SRZ ;  /* 0x0000000000027805 */ /* 0x000fe2000001ff00 */
[----:B------:R-:W-:Y:S02]  /*0470*/  CS2R R4, SRZ ;  /* 0x0000000000047805 */ /* 0x000fe4000001ff00 */
[----:B------:R-:W0:Y:S02]  /*0480*/  SHFL.BFLY PT, R15, R16, 0x2, 0x1f ;  /* 0x0c401f00100f7f89 */ /* 0x000e2400000e0000 */
[----:B0-----:R-:W-:Y:S01]  /*0490*/  FADD R18, R16, R15 ;  /* 0x0000000f10127221 */ /* 0x001fe20000000000 */
[----:B------:R-:W-:-:S04]  /*04a0*/  IMAD.WIDE.U32 R16, R10, R7, c[0x0][0x180] ;  /* 0x000060000a107625 */ /* 0x000fc800078e0007 */
[----:B------:R-:W0:Y:S04]  /*04b0*/  SHFL.BFLY PT, R15, R18, 0x1, 0x1f ;  /* 0x0c201f00120f7f89 */ /* 0x000e2800000e0000 */
[----:B------:R1:W2:Y:S01]  /*04c0*/  @!P2 LDG.E.EL.64 R2, [R16.64] ;  /* 0x000000041002a981 */ /* 0x0002a2000c2e1b00 */
[----:B0-----:R-:W-:Y:S01]  /*04d0*/  FADD R22, R18, R15 ;  /* 0x0000000f12167221 */ /* 0x001fe20000000000 */
[----:B------:R-:W-:Y:S01]  /*04e0*/  SHF.R.U32.HI R15, RZ, 0x3, R6 ;  /* 0x00000003ff0f7819 */ /* 0x000fe20000011606 */
[----:B------:R-:W-:-:S03]  /*04f0*/  IMAD.WIDE.U32 R18, R10, R7, c[0x0][0x188] ;  /* 0x000062000a127625 */ /* 0x000fc600078e0007 */
[----:B------:R-:W-:Y:S02]  /*0500*/  LOP3.LUT R15, R15, 0x1c, RZ, 0xc0, !PT ;  /* 0x0000001c0f0f7812 */ /* 0x000fe400078ec0ff */
[----:B------:R0:W3:Y:S04]  /*0510*/  @!P2 LDG.E.EL.64 R4, [R18.64] ;  /* 0x000000041204a981 */ /* 0x0000e8000c2e1b00 */
[----:B------:R-:W-:Y:S04]  /*0520*/  @!P3 STS [R15], R22 ;  /* 0x000000160f00b388 */ /* 0x000fe80000000800 */
[----:B------:R-:W-:Y:S06]  /*0530*/  BAR.SYNC 0x0 ;  /* 0x0000000000007b1d */ /* 0x000fec0000000000 */
[----:B------:R-:W4:Y:S04]  /*0540*/  @!P4 LDS R9, [R6.X4] ;  /* 0x000000000609c984 */ /* 0x000f280000004800 */
[----:B----4-:R-:W4:Y:S02]  /*0550*/  SHFL.BFLY PT, R10, R9, 0x4, 0x1f ;  /* 0x0c801f00090a7f89 */ /* 0x010f2400000e0000 */
[----:B----4-:R-:W-:-:S05]  /*0560*/  FADD R10, R9, R10 ;  /* 0x0000000a090a7221 */ /* 0x010fca0000000000 */
[----:B------:R-:W4:Y:S01]  /*0570*/  SHFL.BFLY PT, R21, R10, 0x2, 0x1f ;  /* 0x0c401f000a157f89 */ /* 0x000f2200000e0000 */
[----:B------:R-:W-:Y:S01]  /*0580*/  LOP3.LUT P0, RZ, R6, 0x7, RZ, 0xc0, !PT ;  /* 0x0000000706ff7812 */ /* 0x000fe2000780c0ff */
[----:B----4-:R-:W-:-:S05]  /*0590*/  FADD R21, R10, R21 ;  /* 0x000000150a157221 */ /* 0x010fca0000000000 */
[----:B------:R-:W1:Y:S01]  /*05a0*/  SHFL.BFLY PT, R20, R21, 0x1, 0x1f ;  /* 0x0c201f0015147f89 */ /* 0x000e6200000e0000 */
[----:B------:R-:W-:Y:S01]  /*05b0*/  ISETP.LT.AND P0, PT, R6, 0x8, !P0 ;  /* 0x000000080600780c */ /* 0x000fe20004701270 */
[----:B-1----:R-:W-:-:S12]  /*05c0*/  FADD R17, R21, R20 ;  /* 0x0000001415117221 */ /* 0x002fd80000000000 */
[----:B------:R-:W-:Y:S04]  /*05d0*/  @P0 STS [R6.X4], R17 ;  /* 0x0000001106000388 */ /* 0x000fe80000004800 */
[----:B------:R-:W-:Y:S06]  /*05e0*/  BAR.SYNC 0x0 ;  /* 0x0000000000007b1d */ /* 0x000fec0000000000 */
[----:B------:R-:W1:Y:S02]  /*05f0*/  LDS R16, [RZ] ;  /* 0x00000000ff107984 */ /* 0x000e640000000800 */
[----:B-1----:R-:W-:-:S04]  /*0600*/  FADD R16, RZ, R16 ;  /* 0x00000010ff107221 */ /* 0x002fc80000000000 */
[C---:B------:R-:W-:Y:S01]  /*0610*/  FFMA R11, R16.reuse, -0.0015625000232830643654, R11 ;  /* 0xbacccccd100b7823 */ /* 0x040fe2000000000b */
[----:B------:R-:W-:-:S03]  /*0620*/  FFMA R12, R16, -0.0015625000232830643654, R12 ;  /* 0xbacccccd100c7823 */ /* 0x000fc6000000000c */
[----:B------:R-:W-:Y:S01]  /*0630*/  FMUL R9, R11, R11 ;  /* 0x0000000b0b097220 */ /* 0x000fe20000400000 */
[----:B------:R-:W-:-:S03]  /*0640*/  FFMA R13, R16, -0.0015625000232830643654, R13 ;  /* 0xbacccccd100d7823 */ /* 0x000fc6000000000d */
[----:B------:R-:W-:Y:S01]  /*0650*/  FFMA R10, R12, R12, R9 ;  /* 0x0000000c0c0a7223 */ /* 0x000fe20000000009 */
[----:B------:R-:W-:-:S03]  /*0660*/  FFMA R14, R16, -0.0015625000232830643654, R14 ;  /* 0xbacccccd100e7823 */ /* 0x000fc6000000000e */
[----:B------:R-:W-:-:S04]  /*0670*/  FFMA R9, R13, R13, R10 ;  /* 0x0000000d0d097223 */ /* 0x000fc8000000000a */
[----:B------:R-:W-:-:S05]  /*0680*/  FFMA R9, R14, R14, R9 ;  /* 0x0000000e0e097223 */ /* 0x000fca0000000009 */
[----:B------:R-:W-:-:S05]  /*0690*/  FSEL R9, R9, RZ, P1 ;  /* 0x000000ff09097208 */ /* 0x000fca0000800000 */
[----:B------:R-:W1:Y:S02]  /*06a0*/  SHFL.BFLY PT, R10, R9, 0x10, 0x1f ;  /* 0x0e001f00090a7f89 */ /* 0x000e6400000e0000 */
[----:B-1----:R-:W-:-:S05]  /*06b0*/  FADD R10, R9, R10 ;  /* 0x0000000a090a7221 */ /* 0x002fca0000000000 */
[----:B------:R-:W1:Y:S02]  /*06c0*/  SHFL.BFLY PT, R17, R10, 0x8, 0x1f ;  /* 0x0d001f000a117f89 */ /* 0x000e6400000e0000 */
[----:B-1----:R-:W-:-:S05]  /*06d0*/  FADD R17, R10, R17 ;  /* 0x000000110a117221 */ /* 0x002fca0000000000 */
[----:B------:R-:W1:Y:S02]  /*06e0*/  SHFL.BFLY PT, R16, R17, 0x4, 0x1f ;  /* 0x0c801f0011107f89 */ /* 0x000e6400000e0000 */
[----:B-1----:R-:W-:-:S05]  /*06f0*/  FADD R16, R17, R16 ;  /* 0x0000001011107221 */ /* 0x002fca0000000000 */
[----:B0-----:R-:W0:Y:S02]  /*0700*/  SHFL.BFLY PT, R19, R16, 0x2, 0x1f ;  /* 0x0c401f0010137f89 */ /* 0x001e2400000e0000 */
[----:B0-----:R-:W-:-:S05]  /*0710*/  FADD R19, R16, R19 ;  /* 0x0000001310137221 */ /* 0x001fca0000000000 */
[----:B------:R-:W0:Y:S02]  /*0720*/  SHFL.BFLY PT, R18, R19, 0x1, 0x1f ;  /* 0x0c201f0013127f89 */ /* 0x000e2400000e0000 */
[----:B0-----:R-:W-:Y:S02]  /*0730*/  FADD R18, R19, R18 ;  /* 0x0000001213127221 */ /* 0x001fe40000000000 */
[----:B------:R-:W-:Y:S06]  /*0740*/  BAR.SYNC 0x0 ;  /* 0x0000000000007b1d */ /* 0x000fec0000000000 */
[----:B------:R-:W-:Y:S04]  /*0750*/  @!P3 STS [R15], R18 ;  /* 0x000000120f00b388 */ /* 0x000fe80000000800 */
[----:B------:R-:W-:Y:S06]  /*0760*/  BAR.SYNC 0x0 ;  /* 0x0000000000007b1d */ /* 0x000fec0000000000 */
[----:B------:R-:W0:Y:S04]  /*0770*/  @!P4 LDS R0, [R6.X4] ;  /* 0x000000000600c984 */ /* 0x000e280000004800 */
[----:B0-----:R-:W0:Y:S02]  /*0780*/  SHFL.BFLY PT, R9, R0, 0x4, 0x1f ;  /* 0x0c801f0000097f89 */ /* 0x001e2400000e0000 */
[----:B0-----:R-:W-:-:S05]  /*0790*/  FADD R9, R0, R9 ;  /* 0x0000000900097221 */ /* 0x001fca0000000000 */
[----:B------:R-:W0:Y:S02]  /*07a0*/  SHFL.BFLY PT, R10, R9, 0x2, 0x1f ;  /* 0x0c401f00090a7f89 */ /* 0x000e2400000e0000 */
[----:B0-----:R-:W-:-:S05]  /*07b0*/  FADD R10, R9, R10 ;  /* 0x0000000a090a7221 */ /* 0x001fca0000000000 */
[----:B------:R-:W0:Y:S02]  /*07c0*/  SHFL.BFLY PT, R17, R10, 0x1, 0x1f ;  /* 0x0c201f000a117f89 */ /* 0x000e2400000e0000 */
[----:B0-----:R-:W-:-:S05]  /*07d0*/  FADD R17, R10, R17 ;  /* 0x000000110a117221 */ /* 0x001fca0000000000 */
[----:B------:R-:W-:Y:S04]  /*07e0*/  @P0 STS [R6.X4], R17 ;  /* 0x0000001106000388 */ /* 0x000fe80000004800 */
[----:B------:R-:W-:Y:S06]  /*07f0*/  BAR.SYNC 0x0 ;  /* 0x0000000000007b1d */ /* 0x000fec0000000000 */
[----:B------:R-:W0:Y:S01]  /*0800*/  LDS R15, [RZ] ;  /* 0x00000000ff0f7984 */ /* 0x000e220000000800 */
[----:B------:R-:W-:-:S02]  /*0810*/  MOV R16, 0x3acccccd ;  /* 0x3acccccd00107802 */ /* 0x000fc40000000f00 */
[----:B--2---:R-:W-:Y:S02]  /*0820*/  SEL R0, R2, RZ, !P2 ;  /* 0x000000ff02007207 */ /* 0x004fe40005000000 */
[----:B------:R-:W-:Y:S02]  /*0830*/  SEL R3, R3, RZ, !P2 ;  /* 0x000000ff03037207 */ /* 0x000fe40005000000 */
[----:B---3--:R-:W-:Y:S01]  /*0840*/  SEL R18, R5, RZ, !P2 ;  /* 0x000000ff05127207 */ /* 0x008fe20005000000 */
[----:B------:R-:W-:Y:S02]  /*0850*/  HADD2.F32 R2, -RZ, R0.H1_H1 ;  /* 0x30000000ff027230 */ /* 0x000fe40000004100 */
[--C-:B------:R-:W-:Y:S02]  /*0860*/  HADD2.F32 R9, -RZ, R3.reuse.H1_H1 ;  /* 0x30000003ff097230 */ /* 0x100fe40000004100 */
[----:B------:R-:W-:Y:S02]  /*0870*/  HADD2.F32 R10, -RZ, R3.H0_H0 ;  /* 0x20000003ff0a7230 */ /* 0x000fe40000004100 */
[----:B------:R-:W-:Y:S01]  /*0880*/  HADD2.F32 R5, -RZ, R18.H1_H1 ;  /* 0x30000012ff057230 */ /* 0x000fe20000004100 */
[----:B0-----:R-:W-:-:S04]  /*0890*/  FADD R15, RZ, R15 ;  /* 0x0000000fff0f7221 */ /* 0x001fc80000000000 */
[----:B------:R-:W-:-:S06]  /*08a0*/  FFMA R15, R15, R16, 9.9999997473787516356e-06 ;  /* 0x3727c5ac0f0f7423 */ /* 0x000fcc0000000010 */
[----:B------:R-:W0:Y:S01]  /*08b0*/  MUFU.RSQ R15, R15 ;  /* 0x0000000f000f7308 */ /* 0x000e220000001400 */
[----:B------:R-:W-:Y:S01]  /*08c0*/  SEL R16, R4, RZ, !P2 ;  /* 0x000000ff04107207 */ /* 0x000fe20005000000 */
[----:B------:R-:W-:Y:S02]  /*08d0*/  HADD2.F32 R4, -RZ, R0.H0_H0 ;  /* 0x20000000ff047230 */ /* 0x000fe40000004100 */
[----:B------:R-:W-:Y:S02]  /*08e0*/  HADD2.F32 R6, -RZ, R18.H0_H0 ;  /* 0x20000012ff067230 */ /* 0x000fe40000004100 */
[--C-:B------:R-:W-:Y:S02]  /*08f0*/  HADD2.F32 R0, -RZ, R16.reuse.H1_H1 ;  /* 0x30000010ff007230 */ /* 0x100fe40000004100 */
[----:B------:R-:W-:Y:S01]  /*0900*/  HADD2.F32 R3, -RZ, R16.H0_H0 ;  /* 0x20000010ff037230 */ /* 0x000fe20000004100 */
[-C--:B0-----:R-:W-:Y:S01]  /*0910*/  FMUL R12, R12, R15.reuse ;  /* 0x0000000f0c0c7220 */ /* 0x081fe20000400000 */
[-C--:B------:R-:W-:Y:S01]  /*0920*/  FMUL R11, R11, R15.reuse ;  /* 0x0000000f0b0b7220 */ /* 0x080fe20000400000 */
[-C--:B------:R-:W-:Y:S01]  /*0930*/  FMUL R13, R13, R15.reuse ;  /* 0x0000000f0d0d7220 */ /* 0x080fe20000400000 */
[----:B------:R-:W-:Y:S01]  /*0940*/  FMUL R14, R14, R15 ;  /* 0x0000000f0e0e7220 */ /* 0x000fe20000400000 */
[----:B------:R-:W-:Y:S01]  /*0950*/  FFMA R3, R12, R4, R3 ;  /* 0x000000040c037223 */ /* 0x000fe20000000003 */
[----:B------:R-:W-:Y:S01]  /*0960*/  FFMA R0, R11, R2, R0 ;  /* 0x000000020b007223 */ /* 0x000fe20000000000 */
[----:B------:R-:W-:Y:S01]  /*0970*/  FFMA R6, R13, R10, R6 ;  /* 0x0000000a0d067223 */ /* 0x000fe20000000006 */
[----:B------:R-:W-:Y:S01]  /*0980*/  FFMA R5, R14, R9, R5 ;  /* 0x000000090e057223 */ /* 0x000fe20000000005 */
[----:B------:R-:W-:-:S02]  /*0990*/  IMAD.WIDE R8, R8, R7, c[0x0][0x190] ;  /* 0x0000640008087625 */ /* 0x000fc400078e0207 */
[----:B------:R-:W-:Y:S02]  /*09a0*/  F2FP.F16.F32.PACK_AB R4, R0, R3 ;  /* 0x000000030004723e */ /* 0x000fe400000000ff */
[----:B------:R-:W-:Y:S01]  /*09b0*/  F2FP.F16.F32.PACK_AB R5, R5, R6 ;  /* 0x000000060505723e */ /* 0x000fe200000000ff */
[----:B------:R-:W-:Y:S06]  /*09c0*/  @!P1 EXIT ;  /* 0x000000000000994d */ /* 0x000fec0003800000 */
[----:B------:R-:W-:Y:S01]  /*09d0*/  STG.E.64 [R8.64], R4 ;  /* 0x0000000408007986 */ /* 0x000fe2000c101b04 */
[----:B------:R-:W-:Y:S05]  /*09e0*/  EXIT ;  /* 0x000000000000794d */ /* 0x000fea0003800000 */
.L_x_0:
[----:B------:R-:W-:-:S00]  /*09f0*/  BRA `(.L_x_0) ;  /* 0xfffffff000007947 */ /* 0x000fc0000383ffff */
[----:B------:R-:W-:-:S00]  /*0a00*/  NOP ;  /* 0x0000000000007918 */ /* 0x000fc00000000000 */
[----:B------:R-:W-:-:S00]  /*0a10*/  NOP ;  /* 0x0000000000007918 */ /* 0x000fc00000000000 */
[----:B------:R-:W-:-:S00]  /*0a20*/  NOP ;  /* 0x0000000000007918 */ /* 0x000fc00000000000 */
[----:B------:R-:W-:-:S00]  /*0a30*/  NOP ;  /* 0x0000000000007918 */ /* 0x000fc00000000000 */
[----:B------:R-:W-:-:S00]  /*0a40*/  NOP ;  /* 0x0000000000007918 */ /* 0x000fc00000000000 */
[----:B------:R-:W-:-:S00]  /*0a50*/  NOP ;  /* 0x0000000000007918 */ /* 0x000fc00000000000 */
[----:B------:R-:W-:-:S00]  /*0a60*/  NOP ;  /* 0x0000000000007918 */ /* 0x000fc00000000000 */
[----:B------:R-:W-:-:S00]  /*0a70*/  NOP ;  /* 0x0000000000007918 */ /* 0x000fc00000000000 */
.L_x_1:


//--------------------- .nv.global.init           --------------------------
	.section	.nv.global.init,"aw",@progbits
.nv.global.init:
	.type		_$_str,@object
	.size		_$_str,(.L_0 - _$_str)
_$_str:
        /*0000*/ 	.byte	0x5f, 0x5f, 0x43, 0x55, 0x44, 0x41, 0x5f, 0x46, 0x54, 0x5a, 0x00
.L_0:


//--------------------- .nv.shared.triton__0d1d2d3d4d5d6d78de --------------------------
	.section	.nv.shared.triton__0d1d2d3d4d5d6d78de,"aw",@nobits
	.align	16
